	.headerflags	@"EF_CUDA_TEXMODE_UNIFIED EF_CUDA_64BIT_ADDRESS EF_CUDA_ACCELERATORS EF_CUDA_SM90 EF_CUDA_VIRTUAL_SM(EF_CUDA_SM90)"
	.elftype	@"ET_EXEC"


//--------------------- .nv.info                  --------------------------
	.section	.nv.info,"",@"SHT_CUDA_INFO"
	.align	4


	//----- nvinfo : EIATTR_REGCOUNT
	.align		4
        /*0000*/ 	.byte	0x04, 0x2f
        /*0002*/ 	.short	(.L_1 - .L_0)
	.align		4
.L_0:
        /*0004*/ 	.word	index@(triton_poi_fused_cat_139)
        /*0008*/ 	.word	0x0000000e


	//----- nvinfo : EIATTR_MIN_STACK_SIZE
	.align		4
.L_1:
        /*000c*/ 	.byte	0x04, 0x12
        /*000e*/ 	.short	(.L_3 - .L_2)
	.align		4
.L_2:
        /*0010*/ 	.word	index@(triton_poi_fused_cat_139)
        /*0014*/ 	.word	0x00000000


	//----- nvinfo : EIATTR_FRAME_SIZE
	.align		4
.L_3:
        /*0018*/ 	.byte	0x04, 0x11
        /*001a*/ 	.short	(.L_5 - .L_4)
	.align		4
.L_4:
        /*001c*/ 	.word	index@(triton_poi_fused_cat_139)
        /*0020*/ 	.word	0x00000000


	//----- nvinfo : EIATTR_MIN_STACK_SIZE
	.align		4
.L_5:
        /*0024*/ 	.byte	0x04, 0x12
        /*0026*/ 	.short	(.L_7 - .L_6)
	.align		4
.L_6:
        /*0028*/ 	.word	index@(triton_poi_fused_cat_139)
        /*002c*/ 	.word	0x00000000
.L_7:


//--------------------- .nv.info.triton_poi_fused_cat_139 --------------------------
	.section	.nv.info.triton_poi_fused_cat_139,"",@"SHT_CUDA_INFO"
	.sectionflags	@""
	.align	4


	//----- nvinfo : EIATTR_CUDA_API_VERSION
	.align		4
        /*0000*/ 	.byte	0x04, 0x37
        /*0002*/ 	.short	(.L_9 - .L_8)
.L_8:
        /*0004*/ 	.word	0x0000007c


	//----- nvinfo : EIATTR_KPARAM_INFO
	.align		4
.L_9:
        /*0008*/ 	.byte	0x04, 0x17
        /*000a*/ 	.short	(.L_11 - .L_10)
.L_10:
        /*000c*/ 	.word	0x00000000
        /*0010*/ 	.short	0x0003
        /*0012*/ 	.short	0x0018
        /*0014*/ 	.byte	0x00, 0xf0, 0x11, 0x00


	//----- nvinfo : EIATTR_KPARAM_INFO
	.align		4
.L_11:
        /*0018*/ 	.byte	0x04, 0x17
        /*001a*/ 	.short	(.L_13 - .L_12)
.L_12:
        /*001c*/ 	.word	0x00000000
        /*0020*/ 	.short	0x0002
        /*0022*/ 	.short	0x0010
        /*0024*/ 	.byte	0x00, 0xf4, 0x21, 0x00


	//----- nvinfo : EIATTR_KPARAM_INFO
	.align		4
.L_13:
        /*0028*/ 	.byte	0x04, 0x17
        /*002a*/ 	.short	(.L_15 - .L_14)
.L_14:
        /*002c*/ 	.word	0x00000000
        /*0030*/ 	.short	0x0001
        /*0032*/ 	.short	0x0008
        /*0034*/ 	.byte	0x00, 0xf4, 0x21, 0x00


	//----- nvinfo : EIATTR_KPARAM_INFO
	.align		4
.L_15:
        /*0038*/ 	.byte	0x04, 0x17
        /*003a*/ 	.short	(.L_17 - .L_16)
.L_16:
        /*003c*/ 	.word	0x00000000
        /*0040*/ 	.short	0x0000
        /*0042*/ 	.short	0x0000
        /*0044*/ 	.byte	0x00, 0xf4, 0x21, 0x00


	//----- nvinfo : EIATTR_SPARSE_MMA_MASK
	.align		4
.L_17:
        /*0048*/ 	.byte	0x03, 0x50
        /*004a*/ 	.short	0x0000


	//----- nvinfo : EIATTR_MAXREG_COUNT
	.align		4
        /*004c*/ 	.byte	0x03, 0x1b
        /*004e*/ 	.short	0x00ff


	//----- nvinfo : EIATTR_EXIT_INSTR_OFFSETS
	.align		4
        /*0050*/ 	.byte	0x04, 0x1c
        /*0052*/ 	.short	(.L_19 - .L_18)


	//   ....[0]....
.L_18:
        /*0054*/ 	.word	0x00000180


	//   ....[1]....
        /*0058*/ 	.word	0x000001a0


	//----- nvinfo : EIATTR_REQNTID
	.align		4
.L_19:
        /*005c*/ 	.byte	0x04, 0x10
        /*005e*/ 	.short	(.L_21 - .L_20)
.L_20:
        /*0060*/ 	.word	0x00000080
        /*0064*/ 	.word	0x00000001
        /*0068*/ 	.word	0x00000001


	//----- nvinfo : EIATTR_CBANK_PARAM_SIZE
	.align		4
.L_21:
        /*006c*/ 	.byte	0x03, 0x19
        /*006e*/ 	.short	0x001c


	//----- nvinfo : EIATTR_PARAM_CBANK
	.align		4
        /*0070*/ 	.byte	0x04, 0x0a
        /*0072*/ 	.short	(.L_23 - .L_22)
	.align		4
.L_22:
        /*0074*/ 	.word	index@(.nv.constant0.triton_poi_fused_cat_139)
        /*0078*/ 	.short	0x0210
        /*007a*/ 	.short	0x001c


	//----- nvinfo : EIATTR_SW_WAR
	.align		4
.L_23:
        /*007c*/ 	.byte	0x04, 0x36
        /*007e*/ 	.short	(.L_25 - .L_24)
.L_24:
        /*0080*/ 	.word	0x00000008
.L_25:


//--------------------- .nv.callgraph             --------------------------
	.section	.nv.callgraph,"",@"SHT_CUDA_CALLGRAPH"
	.align	4
	.sectionentsize	8
	.align		4
        /*0000*/ 	.word	0x00000000
	.align		4
        /*0004*/ 	.word	0xffffffff
	.align		4
        /*0008*/ 	.word	0x00000000
	.align		4
        /*000c*/ 	.word	0xfffffffe
	.align		4
        /*0010*/ 	.word	0x00000000
	.align		4
        /*0014*/ 	.word	0xfffffffd
	.align		4
        /*0018*/ 	.word	0x00000000
	.align		4
        /*001c*/ 	.word	0xfffffffc


//--------------------- .text.triton_poi_fused_cat_139 --------------------------
	.section	.text.triton_poi_fused_cat_139,"ax",@progbits
	.align	128
        .global         triton_poi_fused_cat_139
        .type           triton_poi_fused_cat_139,@function
        .size           triton_poi_fused_cat_139,(.L_x_1 - triton_poi_fused_cat_139)
        .other          triton_poi_fused_cat_139,@"STO_CUDA_ENTRY STV_DEFAULT"
triton_poi_fused_cat_139:
.text.triton_poi_fused_cat_139:
[----:B------:R-:W0:Y:S02]  /*0000*/  LDC R1, c[0x0][0x28] ;  /* 0x00000a00ff017b82 */ /* 0x000e240000000800 */
[----:B------:R-:W1:Y:S01]  /*0010*/  S2R R0, SR_TID.X ;  /* 0x0000000000007919 */ /* 0x000e620000002100 */
[----:B------:R-:W2:Y:S01]  /*0020*/  LDC.64 R4, c[0x0][0x210] ;  /* 0x00008400ff047b82 */ /* 0x000ea20000000a00 */
[----:B------:R-:W-:Y:S01]  /*0030*/  CS2R R2, SRZ ;  /* 0x0000000000027805 */ /* 0x000fe2000001ff00 */
[----:B------:R-:W-:Y:S01]  /*0040*/  ULDC.64 UR4, c[0x0][0x208] ;  /* 0x0000820000047ab9 */ /* 0x000fe20000000a00 */
[----:B------:R-:W3:Y:S05]  /*0050*/  S2R R11, SR_CTAID.X ;  /* 0x00000000000b7919 */ /* 0x000eea0000002500 */
[----:B------:R-:W4:Y:S08]  /*0060*/  LDC.64 R6, c[0x0][0x218] ;  /* 0x00008600ff067b82 */ /* 0x000f300000000a00 */
[----:B------:R-:W5:Y:S01]  /*0070*/  LDC.64 R8, c[0x0][0x220] ;  /* 0x00008800ff087b82 */ /* 0x000f620000000a00 */
[----:B-1----:R-:W-:-:S05]  /*0080*/  IMAD.SHL.U32 R0, R0, 0x2, RZ ;  /* 0x0000000200007824 */ /* 0x002fca00078e00ff */
[----:B------:R-:W-:-:S05]  /*0090*/  LOP3.LUT R0, R0, 0xfe, RZ, 0xc0, !PT ;  /* 0x000000fe00007812 */ /* 0x000fca00078ec0ff */
[----:B---3--:R-:W-:-:S04]  /*00a0*/  IMAD R11, R11, 0x100, R0 ;  /* 0x000001000b0b7824 */ /* 0x008fc800078e0200 */
[C---:B--2---:R-:W-:Y:S01]  /*00b0*/  IMAD.WIDE R4, R11.reuse, 0x4, R4 ;  /* 0x000000040b047825 */ /* 0x044fe200078e0204 */
[----:B------:R-:W-:-:S13]  /*00c0*/  ISETP.GE.AND P0, PT, R11, 0x200, PT ;  /* 0x000002000b00780c */ /* 0x000fda0003f06270 */
[----:B------:R5:W2:Y:S01]  /*00d0*/  @!P0 LDG.E.64 R2, desc[UR4][R4.64] ;  /* 0x0000000404028981 */ /* 0x000aa2000c1e1b00 */
[----:B------:R-:W-:-:S04]  /*00e0*/  SHF.R.S32.HI R0, RZ, 0x1f, R11 ;  /* 0x0000001fff007819 */ /* 0x000fc8000001140b */
[----:B------:R-:W-:-:S04]  /*00f0*/  LEA.HI R0, R0, R11, RZ, 0x7 ;  /* 0x0000000b00007211 */ /* 0x000fc800078f38ff */
[----:B------:R-:W-:Y:S02]  /*0100*/  LOP3.LUT R10, R0, 0xffffff80, RZ, 0xc0, !PT ;  /* 0xffffff80000a7812 */ /* 0x000fe400078ec0ff */
[----:B------:R-:W-:Y:S02]  /*0110*/  SHF.R.S32.HI R0, RZ, 0x7, R0 ;  /* 0x00000007ff007819 */ /* 0x000fe40000011400 */
[----:B------:R-:W-:-:S05]  /*0120*/  IADD3 R11, R11, -R10, RZ ;  /* 0x8000000a0b0b7210 */ /* 0x000fca0007ffe0ff */
[----:B------:R-:W-:-:S04]  /*0130*/  IMAD R11, R0, 0x1880, R11 ;  /* 0x00001880000b7824 */ /* 0x000fc800078e020b */
[----:B----4-:R-:W-:-:S04]  /*0140*/  IMAD.WIDE R6, R11, 0x4, R6 ;  /* 0x000000040b067825 */ /* 0x010fc800078e0206 */
[----:B------:R-:W-:-:S04]  /*0150*/  IMAD.IADD R11, R10, 0x1, R11 ;  /* 0x000000010a0b7824 */ /* 0x000fc800078e020b */
[----:B-----5:R-:W-:Y:S01]  /*0160*/  IMAD.WIDE R4, R11, 0x4, R8 ;  /* 0x000000040b047825 */ /* 0x020fe200078e0208 */
[----:B--2---:R1:W-:Y:S01]  /*0170*/  @!P0 STG.E.64 desc[UR4][R6.64], R2 ;  /* 0x0000000206008986 */ /* 0x0043e2000c101b04 */
[----:B------:R-:W-:Y:S05]  /*0180*/  @P0 EXIT ;  /* 0x000000000000094d */ /* 0x000fea0003800000 */
[----:B------:R-:W-:Y:S01]  /*0190*/  STG.E.64 desc[UR4][R4.64], R2 ;  /* 0x0000000204007986 */ /* 0x000fe2000c101b04 */
[----:B------:R-:W-:Y:S05]  /*01a0*/  EXIT ;  /* 0x000000000000794d */ /* 0x000fea0003800000 */
.L_x_0:
[----:B------:R-:W-:-:S00]  /*01b0*/  BRA `(.L_x_0) ;  /* 0xfffffffc00fc7947 */ /* 0x000fc0000383ffff */
[----:B------:R-:W-:-:S00]  /*01c0*/  NOP ;  /* 0x0000000000007918 */ /* 0x000fc00000000000 */
        /* <DEDUP_REMOVED lines=11> */
.L_x_1:


//--------------------- .nv.constant0.triton_poi_fused_cat_139 --------------------------
	.section	.nv.constant0.triton_poi_fused_cat_139,"a",@progbits
	.sectionflags	@""
	.align	4
.nv.constant0.triton_poi_fused_cat_139:
	.zero		556
